//
// Generated by NVIDIA NVVM Compiler
//
// Compiler Build ID: CL-36424714
// Cuda compilation tools, release 13.0, V13.0.88
// Based on NVVM 20.0.0
//

.version 9.0
.target sm_100
.address_size 64

	// .globl	_Z22global_matrix_multiplyPfS_S_ii
// _ZZ22shared_matrix_multiplyPfS_S_PiS0_S0_E1s has been demoted

.visible .entry _Z22global_matrix_multiplyPfS_S_ii(
	.param .u64 .ptr .align 1 _Z22global_matrix_multiplyPfS_S_ii_param_0,
	.param .u64 .ptr .align 1 _Z22global_matrix_multiplyPfS_S_ii_param_1,
	.param .u64 .ptr .align 1 _Z22global_matrix_multiplyPfS_S_ii_param_2,
	.param .u32 _Z22global_matrix_multiplyPfS_S_ii_param_3,
	.param .u32 _Z22global_matrix_multiplyPfS_S_ii_param_4
)
{
	.reg .pred 	%p<2>;
	.reg .b32 	%r<15>;
	.reg .b32 	%f<11>;
	.reg .b64 	%rd<13>;

	ld.param.u64 	%rd1, [_Z22global_matrix_multiplyPfS_S_ii_param_0];
	ld.param.u64 	%rd2, [_Z22global_matrix_multiplyPfS_S_ii_param_1];
	ld.param.u64 	%rd3, [_Z22global_matrix_multiplyPfS_S_ii_param_2];
	ld.param.u32 	%r3, [_Z22global_matrix_multiplyPfS_S_ii_param_3];
	ld.param.u32 	%r2, [_Z22global_matrix_multiplyPfS_S_ii_param_4];
	mov.u32 	%r4, %ctaid.x;
	mov.u32 	%r5, %ntid.x;
	mov.u32 	%r6, %tid.x;
	mad.lo.s32 	%r1, %r4, %r5, %r6;
	shr.u32 	%r7, %r3, 31;
	add.s32 	%r8, %r3, %r7;
	shr.s32 	%r9, %r8, 1;
	setp.ge.s32 	%p1, %r1, %r9;
	@%p1 bra 	$L__BB0_2;
	cvta.to.global.u64 	%rd4, %rd3;
	cvta.to.global.u64 	%rd5, %rd1;
	cvta.to.global.u64 	%rd6, %rd2;
	div.s32 	%r10, %r1, %r2;
	mul.lo.s32 	%r11, %r10, %r2;
	shl.b32 	%r12, %r11, 1;
	sub.s32 	%r13, %r1, %r11;
	add.s32 	%r14, %r12, %r13;
	ld.global.f32 	%f1, [%rd4];
	ld.global.f32 	%f2, [%rd4+4];
	ld.global.f32 	%f3, [%rd4+8];
	ld.global.f32 	%f4, [%rd4+12];
	mul.wide.s32 	%rd7, %r14, 4;
	add.s64 	%rd8, %rd5, %rd7;
	ld.global.f32 	%f5, [%rd8];
	mul.wide.s32 	%rd9, %r2, 4;
	add.s64 	%rd10, %rd8, %rd9;
	ld.global.f32 	%f6, [%rd10];
	mul.f32 	%f7, %f2, %f6;
	fma.rn.f32 	%f8, %f1, %f5, %f7;
	add.s64 	%rd11, %rd6, %rd7;
	st.global.f32 	[%rd11], %f8;
	mul.f32 	%f9, %f4, %f6;
	fma.rn.f32 	%f10, %f3, %f5, %f9;
	add.s64 	%rd12, %rd11, %rd9;
	st.global.f32 	[%rd12], %f10;
$L__BB0_2:
	ret;

}
	// .globl	_Z22shared_matrix_multiplyPfS_S_PiS0_S0_
.visible .entry _Z22shared_matrix_multiplyPfS_S_PiS0_S0_(
	.param .u64 .ptr .align 1 _Z22shared_matrix_multiplyPfS_S_PiS0_S0__param_0,
	.param .u64 .ptr .align 1 _Z22shared_matrix_multiplyPfS_S_PiS0_S0__param_1,
	.param .u64 .ptr .align 1 _Z22shared_matrix_multiplyPfS_S_PiS0_S0__param_2,
	.param .u64 .ptr .align 1 _Z22shared_matrix_multiplyPfS_S_PiS0_S0__param_3,
	.param .u64 .ptr .align 1 _Z22shared_matrix_multiplyPfS_S_PiS0_S0__param_4,
	.param .u64 .ptr .align 1 _Z22shared_matrix_multiplyPfS_S_PiS0_S0__param_5
)
{
	.reg .b32 	%r<54>;
	.reg .b32 	%f<65>;
	.reg .b64 	%rd<23>;
	// demoted variable
	.shared .align 4 .b8 _ZZ22shared_matrix_multiplyPfS_S_PiS0_S0_E1s[256];
	ld.param.u64 	%rd1, [_Z22shared_matrix_multiplyPfS_S_PiS0_S0__param_0];
	ld.param.u64 	%rd2, [_Z22shared_matrix_multiplyPfS_S_PiS0_S0__param_1];
	ld.param.u64 	%rd3, [_Z22shared_matrix_multiplyPfS_S_PiS0_S0__param_2];
	ld.param.u64 	%rd4, [_Z22shared_matrix_multiplyPfS_S_PiS0_S0__param_3];
	ld.param.u64 	%rd5, [_Z22shared_matrix_multiplyPfS_S_PiS0_S0__param_4];
	ld.param.u64 	%rd6, [_Z22shared_matrix_multiplyPfS_S_PiS0_S0__param_5];
	cvta.to.global.u64 	%rd7, %rd1;
	cvta.to.global.u64 	%rd8, %rd5;
	cvta.to.global.u64 	%rd9, %rd4;
	mov.u32 	%r1, %tid.x;
	shl.b32 	%r2, %r1, 1;
	mul.wide.u32 	%rd10, %r2, 4;
	add.s64 	%rd11, %rd9, %rd10;
	ld.global.u32 	%r3, [%rd11];
	ld.global.u32 	%r4, [%rd11+4];
	mov.u32 	%r5, %ctaid.x;
	mul.wide.u32 	%rd12, %r5, 4;
	add.s64 	%rd13, %rd8, %rd12;
	ld.global.u32 	%r6, [%rd13];
	add.s32 	%r7, %r6, %r3;
	mul.wide.s32 	%rd14, %r7, 4;
	add.s64 	%rd15, %rd7, %rd14;
	ld.global.f32 	%f1, [%rd15];
	shl.b32 	%r8, %r1, 3;
	mov.u32 	%r9, _ZZ22shared_matrix_multiplyPfS_S_PiS0_S0_E1s;
	add.s32 	%r10, %r9, %r8;
	st.shared.f32 	[%r10], %f1;
	add.s32 	%r11, %r6, %r4;
	mul.wide.s32 	%rd16, %r11, 4;
	add.s64 	%rd17, %rd7, %rd16;
	ld.global.f32 	%f2, [%rd17];
	st.shared.f32 	[%r10+4], %f2;
	bar.sync 	0;
	cvta.to.global.u64 	%rd18, %rd6;
	cvta.to.global.u64 	%rd19, %rd3;
	ld.global.u32 	%r12, [%rd18];
	rem.u32 	%r13, %r1, %r12;
	sub.s32 	%r14, %r2, %r13;
	ld.global.f32 	%f3, [%rd19];
	ld.global.f32 	%f4, [%rd19+4];
	ld.global.f32 	%f5, [%rd19+8];
	ld.global.f32 	%f6, [%rd19+12];
	shl.b32 	%r15, %r14, 2;
	add.s32 	%r16, %r9, %r15;
	ld.shared.f32 	%f7, [%r16];
	shl.b32 	%r17, %r12, 2;
	add.s32 	%r18, %r16, %r17;
	ld.shared.f32 	%f8, [%r18];
	mul.f32 	%f9, %f4, %f8;
	fma.rn.f32 	%f10, %f3, %f7, %f9;
	st.shared.f32 	[%r16], %f10;
	mul.f32 	%f11, %f6, %f8;
	fma.rn.f32 	%f12, %f5, %f7, %f11;
	st.shared.f32 	[%r18], %f12;
	bar.sync 	0;
	ld.global.u32 	%r19, [%rd18+4];
	rem.u32 	%r20, %r1, %r19;
	sub.s32 	%r21, %r2, %r20;
	ld.global.f32 	%f13, [%rd19+16];
	ld.global.f32 	%f14, [%rd19+20];
	ld.global.f32 	%f15, [%rd19+24];
	ld.global.f32 	%f16, [%rd19+28];
	shl.b32 	%r22, %r21, 2;
	add.s32 	%r23, %r9, %r22;
	ld.shared.f32 	%f17, [%r23];
	shl.b32 	%r24, %r19, 2;
	add.s32 	%r25, %r23, %r24;
	ld.shared.f32 	%f18, [%r25];
	mul.f32 	%f19, %f14, %f18;
	fma.rn.f32 	%f20, %f13, %f17, %f19;
	st.shared.f32 	[%r23], %f20;
	mul.f32 	%f21, %f16, %f18;
	fma.rn.f32 	%f22, %f15, %f17, %f21;
	st.shared.f32 	[%r25], %f22;
	bar.sync 	0;
	ld.global.u32 	%r26, [%rd18+8];
	rem.u32 	%r27, %r1, %r26;
	sub.s32 	%r28, %r2, %r27;
	ld.global.f32 	%f23, [%rd19+32];
	ld.global.f32 	%f24, [%rd19+36];
	ld.global.f32 	%f25, [%rd19+40];
	ld.global.f32 	%f26, [%rd19+44];
	shl.b32 	%r29, %r28, 2;
	add.s32 	%r30, %r9, %r29;
	ld.shared.f32 	%f27, [%r30];
	shl.b32 	%r31, %r26, 2;
	add.s32 	%r32, %r30, %r31;
	ld.shared.f32 	%f28, [%r32];
	mul.f32 	%f29, %f24, %f28;
	fma.rn.f32 	%f30, %f23, %f27, %f29;
	st.shared.f32 	[%r30], %f30;
	mul.f32 	%f31, %f26, %f28;
	fma.rn.f32 	%f32, %f25, %f27, %f31;
	st.shared.f32 	[%r32], %f32;
	bar.sync 	0;
	ld.global.u32 	%r33, [%rd18+12];
	rem.u32 	%r34, %r1, %r33;
	sub.s32 	%r35, %r2, %r34;
	ld.global.f32 	%f33, [%rd19+48];
	ld.global.f32 	%f34, [%rd19+52];
	ld.global.f32 	%f35, [%rd19+56];
	ld.global.f32 	%f36, [%rd19+60];
	shl.b32 	%r36, %r35, 2;
	add.s32 	%r37, %r9, %r36;
	ld.shared.f32 	%f37, [%r37];
	shl.b32 	%r38, %r33, 2;
	add.s32 	%r39, %r37, %r38;
	ld.shared.f32 	%f38, [%r39];
	mul.f32 	%f39, %f34, %f38;
	fma.rn.f32 	%f40, %f33, %f37, %f39;
	st.shared.f32 	[%r37], %f40;
	mul.f32 	%f41, %f36, %f38;
	fma.rn.f32 	%f42, %f35, %f37, %f41;
	st.shared.f32 	[%r39], %f42;
	bar.sync 	0;
	ld.global.u32 	%r40, [%rd18+16];
	rem.u32 	%r41, %r1, %r40;
	sub.s32 	%r42, %r2, %r41;
	ld.global.f32 	%f43, [%rd19+64];
	ld.global.f32 	%f44, [%rd19+68];
	ld.global.f32 	%f45, [%rd19+72];
	ld.global.f32 	%f46, [%rd19+76];
	shl.b32 	%r43, %r42, 2;
	add.s32 	%r44, %r9, %r43;
	ld.shared.f32 	%f47, [%r44];
	shl.b32 	%r45, %r40, 2;
	add.s32 	%r46, %r44, %r45;
	ld.shared.f32 	%f48, [%r46];
	mul.f32 	%f49, %f44, %f48;
	fma.rn.f32 	%f50, %f43, %f47, %f49;
	st.shared.f32 	[%r44], %f50;
	mul.f32 	%f51, %f46, %f48;
	fma.rn.f32 	%f52, %f45, %f47, %f51;
	st.shared.f32 	[%r46], %f52;
	bar.sync 	0;
	ld.global.u32 	%r47, [%rd18+20];
	rem.u32 	%r48, %r1, %r47;
	sub.s32 	%r49, %r2, %r48;
	ld.global.f32 	%f53, [%rd19+80];
	ld.global.f32 	%f54, [%rd19+84];
	ld.global.f32 	%f55, [%rd19+88];
	ld.global.f32 	%f56, [%rd19+92];
	shl.b32 	%r50, %r49, 2;
	add.s32 	%r51, %r9, %r50;
	ld.shared.f32 	%f57, [%r51];
	shl.b32 	%r52, %r47, 2;
	add.s32 	%r53, %r51, %r52;
	ld.shared.f32 	%f58, [%r53];
	mul.f32 	%f59, %f54, %f58;
	fma.rn.f32 	%f60, %f53, %f57, %f59;
	st.shared.f32 	[%r51], %f60;
	mul.f32 	%f61, %f56, %f58;
	fma.rn.f32 	%f62, %f55, %f57, %f61;
	st.shared.f32 	[%r53], %f62;
	bar.sync 	0;
	cvta.to.global.u64 	%rd20, %rd2;
	ld.shared.f32 	%f63, [%r10];
	add.s64 	%rd21, %rd20, %rd14;
	st.global.f32 	[%rd21], %f63;
	ld.shared.f32 	%f64, [%r10+4];
	add.s64 	%rd22, %rd20, %rd16;
	st.global.f32 	[%rd22], %f64;
	ret;

}


// ===== COMPILED SASS (sm_100) =====

	.target	sm_100

	.elftype	@"ET_EXEC"


//--------------------- .note.nv.tkinfo           --------------------------
	.section	.note.nv.tkinfo,"",@"SHT_NOTE"
	.sectionflags	@"SHF_NOTE_NV_TKINFO"
	.tkinfo
        /*0018*/ 	.word	0x00000002
        /*0030*/ 	.string	""
        /*0030*/ 	.string	"ptxas"
        /*0030*/ 	.string	"Cuda compilation tools, release 13.0, V13.0.88"
        /*0030*/ 	.string	"Build cuda_13.0.r13.0/compiler.36424714_0"
        /*0030*/ 	.string	"-arch sm_100 -m 64 "



//--------------------- .note.nv.cuinfo           --------------------------
	.section	.note.nv.cuinfo,"",@"SHT_NOTE"
	.sectionflags	@"SHF_NOTE_NV_CUINFO"
        /*0018*/ 	.short	0x0002
        /*001a*/ 	.short	0x0064
        /*001c*/ 	.short	0x0082
	.zero		2


//--------------------- .nv.info                  --------------------------
	.section	.nv.info,"",@"SHT_CUDA_INFO"
	.align	4


	//----- nvinfo : EIATTR_REGCOUNT
	.align		4
        /*0000*/ 	.byte	0x04, 0x2f
        /*0002*/ 	.short	(.L_1 - .L_0)
	.align		4
.L_0:
        /*0004*/ 	.word	index@(_Z22global_matrix_multiplyPfS_S_ii)
        /*0008*/ 	.word	0x00000012


	//----- nvinfo : EIATTR_FRAME_SIZE
	.align		4
.L_1:
        /*000c*/ 	.byte	0x04, 0x11
        /*000e*/ 	.short	(.L_3 - .L_2)
	.align		4
.L_2:
        /*0010*/ 	.word	index@(_Z22global_matrix_multiplyPfS_S_ii)
        /*0014*/ 	.word	0x00000000


	//----- nvinfo : EIATTR_REGCOUNT
	.align		4
.L_3:
        /*0018*/ 	.byte	0x04, 0x2f
        /*001a*/ 	.short	(.L_5 - .L_4)
	.align		4
.L_4:
        /*001c*/ 	.word	index@(_Z22shared_matrix_multiplyPfS_S_PiS0_S0_)
        /*0020*/ 	.word	0x00000017


	//----- nvinfo : EIATTR_FRAME_SIZE
	.align		4
.L_5:
        /*0024*/ 	.byte	0x04, 0x11
        /*0026*/ 	.short	(.L_7 - .L_6)
	.align		4
.L_6:
        /*0028*/ 	.word	index@(_Z22shared_matrix_multiplyPfS_S_PiS0_S0_)
        /*002c*/ 	.word	0x00000000


	//----- nvinfo : EIATTR_MIN_STACK_SIZE
	.align		4
.L_7:
        /*0030*/ 	.byte	0x04, 0x12
        /*0032*/ 	.short	(.L_9 - .L_8)
	.align		4
.L_8:
        /*0034*/ 	.word	index@(_Z22shared_matrix_multiplyPfS_S_PiS0_S0_)
        /*0038*/ 	.word	0x00000000


	//----- nvinfo : EIATTR_MIN_STACK_SIZE
	.align		4
.L_9:
        /*003c*/ 	.byte	0x04, 0x12
        /*003e*/ 	.short	(.L_11 - .L_10)
	.align		4
.L_10:
        /*0040*/ 	.word	index@(_Z22global_matrix_multiplyPfS_S_ii)
        /*0044*/ 	.word	0x00000000
.L_11:


//--------------------- .nv.compat                --------------------------
	.section	.nv.compat,"",@"SHT_CUDA_COMPAT_INFO"
	.align	4
        /*0000*/ 	.byte	0x02, 0x09, 0x00, 0x00, 0x02, 0x02, 0x01, 0x00, 0x02, 0x05, 0x05, 0x00, 0x03, 0x07, 0x01, 0x01
        /*0010*/ 	.byte	0x02, 0x03, 0x00, 0x00, 0x02, 0x06, 0x01, 0x00, 0x04, 0x0b, 0x08, 0x00, 0x09, 0x00, 0x00, 0x00
        /*0020*/ 	.byte	0x00, 0x00, 0x00, 0x00


//--------------------- .nv.info._Z22shared_matrix_multiplyPfS_S_PiS0_S0_ --------------------------
	.section	.nv.info._Z22shared_matrix_multiplyPfS_S_PiS0_S0_,"",@"SHT_CUDA_INFO"
	.sectionflags	@""
	.align	4


	//----- nvinfo : EIATTR_CUDA_API_VERSION
	.align		4
        /*0000*/ 	.byte	0x04, 0x37
        /*0002*/ 	.short	(.L_13 - .L_12)
.L_12:
        /*0004*/ 	.word	0x00000082


	//----- nvinfo : EIATTR_KPARAM_INFO
	.align		4
.L_13:
        /*0008*/ 	.byte	0x04, 0x17
        /*000a*/ 	.short	(.L_15 - .L_14)
.L_14:
        /*000c*/ 	.word	0x00000000
        /*0010*/ 	.short	0x0005
        /*0012*/ 	.short	0x0028
        /*0014*/ 	.byte	0x00, 0xf5, 0x21, 0x00


	//----- nvinfo : EIATTR_KPARAM_INFO
	.align		4
.L_15:
        /*0018*/ 	.byte	0x04, 0x17
        /*001a*/ 	.short	(.L_17 - .L_16)
.L_16:
        /*001c*/ 	.word	0x00000000
        /*0020*/ 	.short	0x0004
        /*0022*/ 	.short	0x0020
        /*0024*/ 	.byte	0x00, 0xf5, 0x21, 0x00


	//----- nvinfo : EIATTR_KPARAM_INFO
	.align		4
.L_17:
        /*0028*/ 	.byte	0x04, 0x17
        /*002a*/ 	.short	(.L_19 - .L_18)
.L_18:
        /*002c*/ 	.word	0x00000000
        /*0030*/ 	.short	0x0003
        /*0032*/ 	.short	0x0018
        /*0034*/ 	.byte	0x00, 0xf5, 0x21, 0x00


	//----- nvinfo : EIATTR_KPARAM_INFO
	.align		4
.L_19:
        /*0038*/ 	.byte	0x04, 0x17
        /*003a*/ 	.short	(.L_21 - .L_20)
.L_20:
        /*003c*/ 	.word	0x00000000
        /*0040*/ 	.short	0x0002
        /*0042*/ 	.short	0x0010
        /*0044*/ 	.byte	0x00, 0xf5, 0x21, 0x00


	//----- nvinfo : EIATTR_KPARAM_INFO
	.align		4
.L_21:
        /*0048*/ 	.byte	0x04, 0x17
        /*004a*/ 	.short	(.L_23 - .L_22)
.L_22:
        /*004c*/ 	.word	0x00000000
        /*0050*/ 	.short	0x0001
        /*0052*/ 	.short	0x0008
        /*0054*/ 	.byte	0x00, 0xf5, 0x21, 0x00


	//----- nvinfo : EIATTR_KPARAM_INFO
	.align		4
.L_23:
        /*0058*/ 	.byte	0x04, 0x17
        /*005a*/ 	.short	(.L_25 - .L_24)
.L_24:
        /*005c*/ 	.word	0x00000000
        /*0060*/ 	.short	0x0000
        /*0062*/ 	.short	0x0000
        /*0064*/ 	.byte	0x00, 0xf5, 0x21, 0x00


	//----- nvinfo : EIATTR_SPARSE_MMA_MASK
	.align		4
.L_25:
        /*0068*/ 	.byte	0x03, 0x50
        /*006a*/ 	.short	0x0000


	//----- nvinfo : EIATTR_MAXREG_COUNT
	.align		4
        /*006c*/ 	.byte	0x03, 0x1b
        /*006e*/ 	.short	0x00ff


	//----- nvinfo : EIATTR_NUM_BARRIERS
	.align		4
        /*0070*/ 	.byte	0x02, 0x4c
        /*0072*/ 	.byte	0x01
	.zero		1


	//----- nvinfo : EIATTR_MERCURY_ISA_VERSION
	.align		4
        /*0074*/ 	.byte	0x03, 0x5f
        /*0076*/ 	.short	0x0101


	//----- nvinfo : EIATTR_VRC_CTA_INIT_COUNT
	.align		4
        /*0078*/ 	.byte	0x02, 0x4a
	.zero		1
	.zero		1


	//----- nvinfo : EIATTR_EXIT_INSTR_OFFSETS
	.align		4
        /*007c*/ 	.byte	0x04, 0x1c
        /*007e*/ 	.short	(.L_27 - .L_26)


	//   ....[0]....
.L_26:
        /*0080*/ 	.word	0x00000ed0


	//----- nvinfo : EIATTR_CBANK_PARAM_SIZE
	.align		4
.L_27:
        /*0084*/ 	.byte	0x03, 0x19
        /*0086*/ 	.short	0x0030


	//----- nvinfo : EIATTR_PARAM_CBANK
	.align		4
        /*0088*/ 	.byte	0x04, 0x0a
        /*008a*/ 	.short	(.L_29 - .L_28)
	.align		4
.L_28:
        /*008c*/ 	.word	index@(.nv.constant0._Z22shared_matrix_multiplyPfS_S_PiS0_S0_)
        /*0090*/ 	.short	0x0380
        /*0092*/ 	.short	0x0030


	//----- nvinfo : EIATTR_SW_WAR
	.align		4
.L_29:
        /*0094*/ 	.byte	0x04, 0x36
        /*0096*/ 	.short	(.L_31 - .L_30)
.L_30:
        /*0098*/ 	.word	0x00000008
.L_31:


//--------------------- .nv.info._Z22global_matrix_multiplyPfS_S_ii --------------------------
	.section	.nv.info._Z22global_matrix_multiplyPfS_S_ii,"",@"SHT_CUDA_INFO"
	.sectionflags	@""
	.align	4


	//----- nvinfo : EIATTR_CUDA_API_VERSION
	.align		4
        /*0000*/ 	.byte	0x04, 0x37
        /*0002*/ 	.short	(.L_33 - .L_32)
.L_32:
        /*0004*/ 	.word	0x00000082


	//----- nvinfo : EIATTR_KPARAM_INFO
	.align		4
.L_33:
        /*0008*/ 	.byte	0x04, 0x17
        /*000a*/ 	.short	(.L_35 - .L_34)
.L_34:
        /*000c*/ 	.word	0x00000000
        /*0010*/ 	.short	0x0004
        /*0012*/ 	.short	0x001c
        /*0014*/ 	.byte	0x00, 0xf0, 0x11, 0x00


	//----- nvinfo : EIATTR_KPARAM_INFO
	.align		4
.L_35:
        /*0018*/ 	.byte	0x04, 0x17
        /*001a*/ 	.short	(.L_37 - .L_36)
.L_36:
        /*001c*/ 	.word	0x00000000
        /*0020*/ 	.short	0x0003
        /*0022*/ 	.short	0x0018
        /*0024*/ 	.byte	0x00, 0xf0, 0x11, 0x00


	//----- nvinfo : EIATTR_KPARAM_INFO
	.align		4
.L_37:
        /*0028*/ 	.byte	0x04, 0x17
        /*002a*/ 	.short	(.L_39 - .L_38)
.L_38:
        /*002c*/ 	.word	0x00000000
        /*0030*/ 	.short	0x0002
        /*0032*/ 	.short	0x0010
        /*0034*/ 	.byte	0x00, 0xf5, 0x21, 0x00


	//----- nvinfo : EIATTR_KPARAM_INFO
	.align		4
.L_39:
        /*0038*/ 	.byte	0x04, 0x17
        /*003a*/ 	.short	(.L_41 - .L_40)
.L_40:
        /*003c*/ 	.word	0x00000000
        /*0040*/ 	.short	0x0001
        /*0042*/ 	.short	0x0008
        /*0044*/ 	.byte	0x00, 0xf5, 0x21, 0x00


	//----- nvinfo : EIATTR_KPARAM_INFO
	.align		4
.L_41:
        /*0048*/ 	.byte	0x04, 0x17
        /*004a*/ 	.short	(.L_43 - .L_42)
.L_42:
        /*004c*/ 	.word	0x00000000
        /*0050*/ 	.short	0x0000
        /*0052*/ 	.short	0x0000
        /*0054*/ 	.byte	0x00, 0xf5, 0x21, 0x00


	//----- nvinfo : EIATTR_SPARSE_MMA_MASK
	.align		4
.L_43:
        /*0058*/ 	.byte	0x03, 0x50
        /*005a*/ 	.short	0x0000


	//----- nvinfo : EIATTR_MAXREG_COUNT
	.align		4
        /*005c*/ 	.byte	0x03, 0x1b
        /*005e*/ 	.short	0x00ff


	//----- nvinfo : EIATTR_MERCURY_ISA_VERSION
	.align		4
        /*0060*/ 	.byte	0x03, 0x5f
        /*0062*/ 	.short	0x0101


	//----- nvinfo : EIATTR_VRC_CTA_INIT_COUNT
	.align		4
        /*0064*/ 	.byte	0x02, 0x4a
	.zero		1
	.zero		1


	//----- nvinfo : EIATTR_EXIT_INSTR_OFFSETS
	.align		4
        /*0068*/ 	.byte	0x04, 0x1c
        /*006a*/ 	.short	(.L_45 - .L_44)


	//   ....[0]....
.L_44:
        /*006c*/ 	.word	0x00000090


	//   ....[1]....
        /*0070*/ 	.word	0x000003a0


	//----- nvinfo : EIATTR_CBANK_PARAM_SIZE
	.align		4
.L_45:
        /*0074*/ 	.byte	0x03, 0x19
        /*0076*/ 	.short	0x0020


	//----- nvinfo : EIATTR_PARAM_CBANK
	.align		4
        /*0078*/ 	.byte	0x04, 0x0a
        /*007a*/ 	.short	(.L_47 - .L_46)
	.align		4
.L_46:
        /*007c*/ 	.word	index@(.nv.constant0._Z22global_matrix_multiplyPfS_S_ii)
        /*0080*/ 	.short	0x0380
        /*0082*/ 	.short	0x0020


	//----- nvinfo : EIATTR_SW_WAR
	.align		4
.L_47:
        /*0084*/ 	.byte	0x04, 0x36
        /*0086*/ 	.short	(.L_49 - .L_48)
.L_48:
        /*0088*/ 	.word	0x00000008
.L_49:


//--------------------- .nv.callgraph             --------------------------
	.section	.nv.callgraph,"",@"SHT_CUDA_CALLGRAPH"
	.align	4
	.sectionentsize	8
	.align		4
        /*0000*/ 	.word	0x00000000
	.align		4
        /*0004*/ 	.word	0xffffffff
	.align		4
        /*0008*/ 	.word	0x00000000
	.align		4
        /*000c*/ 	.word	0xfffffffe
	.align		4
        /*0010*/ 	.word	0x00000000
	.align		4
        /*0014*/ 	.word	0xfffffffd
	.align		4
        /*0018*/ 	.word	0x00000000
	.align		4
        /*001c*/ 	.word	0xfffffffc


//--------------------- .text._Z22shared_matrix_multiplyPfS_S_PiS0_S0_ --------------------------
	.section	.text._Z22shared_matrix_multiplyPfS_S_PiS0_S0_,"ax",@progbits
	.align	128
        .global         _Z22shared_matrix_multiplyPfS_S_PiS0_S0_
        .type           _Z22shared_matrix_multiplyPfS_S_PiS0_S0_,@function
        .size           _Z22shared_matrix_multiplyPfS_S_PiS0_S0_,(.L_x_2 - _Z22shared_matrix_multiplyPfS_S_PiS0_S0_)
        .other          _Z22shared_matrix_multiplyPfS_S_PiS0_S0_,@"STO_CUDA_ENTRY STV_DEFAULT"
_Z22shared_matrix_multiplyPfS_S_PiS0_S0_:
.text._Z22shared_matrix_multiplyPfS_S_PiS0_S0_:
[----:B------:R-:W-:Y:S01]  /*0000*/  LDC R1, c[0x0][0x37c] ;  /* 0x0000df00ff017b82 */ /* 0x000fe20000000800 */
[----:B------:R-:W0:Y:S07]  /*0010*/  S2R R8, SR_TID.X ;  /* 0x0000000000087919 */ /* 0x000e2e0000002100 */
[----:B------:R-:W1:Y:S01]  /*0020*/  LDC.64 R4, c[0x0][0x3a0] ;  /* 0x0000e800ff047b82 */ /* 0x000e620000000a00 */
[----:B------:R-:W2:Y:S01]  /*0030*/  LDCU.64 UR6, c[0x0][0x358] ;  /* 0x00006b00ff0677ac */ /* 0x000ea20008000a00 */
[----:B------:R-:W1:Y:S06]  /*0040*/  S2R R7, SR_CTAID.X ;  /* 0x0000000000077919 */ /* 0x000e6c0000002500 */
[----:B------:R-:W3:Y:S08]  /*0050*/  LDC.64 R2, c[0x0][0x398] ;  /* 0x0000e600ff027b82 */ /* 0x000ef00000000a00 */
[----:B------:R-:W4:Y:S01]  /*0060*/  LDC.64 R14, c[0x0][0x380] ;  /* 0x0000e000ff0e7b82 */ /* 0x000f220000000a00 */
[----:B0-----:R-:W-:Y:S01]  /*0070*/  SHF.L.U32 R9, R8, 0x1, RZ ;  /* 0x0000000108097819 */ /* 0x001fe200000006ff */
[----:B-1----:R-:W-:-:S04]  /*0080*/  IMAD.WIDE.U32 R4, R7, 0x4, R4 ;  /* 0x0000000407047825 */ /* 0x002fc800078e0004 */
[----:B---3--:R-:W-:Y:S02]  /*0090*/  IMAD.WIDE.U32 R2, R9, 0x4, R2 ;  /* 0x0000000409027825 */ /* 0x008fe400078e0002 */
[----:B--2---:R-:W2:Y:S04]  /*00a0*/  LDG.E R5, desc[UR6][R4.64] ;  /* 0x0000000604057981 */ /* 0x004ea8000c1e1900 */
[----:B------:R-:W2:Y:S04]  /*00b0*/  LDG.E R6, desc[UR6][R2.64] ;  /* 0x0000000602067981 */ /* 0x000ea8000c1e1900 */
[----:B------:R-:W3:Y:S01]  /*00c0*/  LDG.E R0, desc[UR6][R2.64+0x4] ;  /* 0x0000040602007981 */ /* 0x000ee2000c1e1900 */
[----:B------:R-:W0:Y:S01]  /*00d0*/  S2UR UR5, SR_CgaCtaId ;  /* 0x00000000000579c3 */ /* 0x000e220000008800 */
[----:B--2---:R-:W-:Y:S01]  /*00e0*/  IADD3 R6, PT, PT, R6, R5, RZ ;  /* 0x0000000506067210 */ /* 0x004fe20007ffe0ff */
[----:B---3--:R-:W-:-:S04]  /*00f0*/  IMAD.IADD R0, R0, 0x1, R5 ;  /* 0x0000000100007824 */ /* 0x008fc800078e0205 */
[----:B----4-:R-:W-:-:S04]  /*0100*/  IMAD.WIDE R10, R6, 0x4, R14 ;  /* 0x00000004060a7825 */ /* 0x010fc800078e020e */
[----:B------:R-:W-:Y:S01]  /*0110*/  IMAD.WIDE R14, R0, 0x4, R14 ;  /* 0x00000004000e7825 */ /* 0x000fe200078e020e */
[----:B------:R-:W2:Y:S04]  /*0120*/  LDG.E R16, desc[UR6][R10.64] ;  /* 0x000000060a107981 */ /* 0x000ea8000c1e1900 */
[----:B------:R-:W2:Y:S01]  /*0130*/  LDG.E R17, desc[UR6][R14.64] ;  /* 0x000000060e117981 */ /* 0x000ea2000c1e1900 */
[----:B------:R-:W-:Y:S01]  /*0140*/  UMOV UR4, 0x400 ;  /* 0x0000040000047882 */ /* 0x000fe20000000000 */
[----:B------:R-:W1:Y:S01]  /*0150*/  LDC.64 R4, c[0x0][0x3a8] ;  /* 0x0000ea00ff047b82 */ /* 0x000e620000000a00 */
[----:B0-----:R-:W-:-:S06]  /*0160*/  ULEA UR4, UR5, UR4, 0x18 ;  /* 0x0000000405047291 */ /* 0x001fcc000f8ec0ff */
[----:B------:R-:W-:Y:S01]  /*0170*/  LEA R7, R8, UR4, 0x3 ;  /* 0x0000000408077c11 */ /* 0x000fe2000f8e18ff */
[----:B------:R-:W0:Y:S04]  /*0180*/  LDC.64 R2, c[0x0][0x390] ;  /* 0x0000e400ff027b82 */ /* 0x000e280000000a00 */
[----:B--2---:R2:W-:Y:S04]  /*0190*/  STS.64 [R7], R16 ;  /* 0x0000001007007388 */ /* 0x0045e80000000a00 */
[----:B------:R-:W-:Y:S06]  /*01a0*/  BAR.SYNC.DEFER_BLOCKING 0x0 ;  /* 0x0000000000007b1d */ /* 0x000fec0000010000 */
[----:B-1----:R-:W3:Y:S04]  /*01b0*/  LDG.E R19, desc[UR6][R4.64] ;  /* 0x0000000604137981 */ /* 0x002ee8000c1e1900 */
[----:B0-----:R-:W4:Y:S04]  /*01c0*/  LDG.E R13, desc[UR6][R2.64+0x4] ;  /* 0x00000406020d7981 */ /* 0x001f28000c1e1900 */
[----:B------:R-:W5:Y:S04]  /*01d0*/  LDG.E R12, desc[UR6][R2.64+0xc] ;  /* 0x00000c06020c7981 */ /* 0x000f68000c1e1900 */
[----:B------:R-:W5:Y:S04]  /*01e0*/  LDG.E R11, desc[UR6][R2.64] ;  /* 0x00000006020b7981 */ /* 0x000f68000c1e1900 */
[----:B------:R-:W5:Y:S01]  /*01f0*/  LDG.E R10, desc[UR6][R2.64+0x8] ;  /* 0x00000806020a7981 */ /* 0x000f62000c1e1900 */
[----:B---3--:R-:W0:Y:S01]  /*0200*/  I2F.U32.RP R18, R19 ;  /* 0x0000001300127306 */ /* 0x008e220000209000 */
[----:B--2---:R-:W-:-:S02]  /*0210*/  IADD3 R17, PT, PT, RZ, -R19, RZ ;  /* 0x80000013ff117210 */ /* 0x004fc40007ffe0ff */
[----:B------:R-:W-:-:S05]  /*0220*/  ISETP.NE.U32.AND P1, PT, R19, RZ, PT ;  /* 0x000000ff1300720c */ /* 0x000fca0003f25070 */
[----:B0-----:R-:W0:Y:S02]  /*0230*/  MUFU.RCP R18, R18 ;  /* 0x0000001200127308 */ /* 0x001e240000001000 */
[----:B0-----:R-:W-:-:S06]  /*0240*/  IADD3 R14, PT, PT, R18, 0xffffffe, RZ ;  /* 0x0ffffffe120e7810 */ /* 0x001fcc0007ffe0ff */
[----:B------:R0:W1:Y:S02]  /*0250*/  F2I.FTZ.U32.TRUNC.NTZ R15, R14 ;  /* 0x0000000e000f7305 */ /* 0x000064000021f000 */
[----:B0-----:R-:W-:Y:S02]  /*0260*/  IMAD.MOV.U32 R14, RZ, RZ, RZ ;  /* 0x000000ffff0e7224 */ /* 0x001fe400078e00ff */
[----:B-1----:R-:W-:-:S04]  /*0270*/  IMAD R17, R17, R15, RZ ;  /* 0x0000000f11117224 */ /* 0x002fc800078e02ff */
[----:B------:R-:W-:-:S06]  /*0280*/  IMAD.HI.U32 R15, R15, R17, R14 ;  /* 0x000000110f0f7227 */ /* 0x000fcc00078e000e */
[----:B------:R-:W-:-:S05]  /*0290*/  IMAD.HI.U32 R15, R15, R8, RZ ;  /* 0x000000080f0f7227 */ /* 0x000fca00078e00ff */
[----:B------:R-:W-:-:S05]  /*02a0*/  IADD3 R15, PT, PT, -R15, RZ, RZ ;  /* 0x000000ff0f0f7210 */ /* 0x000fca0007ffe1ff */
[----:B------:R-:W-:-:S05]  /*02b0*/  IMAD R16, R19, R15, R8 ;  /* 0x0000000f13107224 */ /* 0x000fca00078e0208 */
[----:B------:R-:W-:-:S13]  /*02c0*/  ISETP.GE.U32.AND P0, PT, R16, R19, PT ;  /* 0x000000131000720c */ /* 0x000fda0003f06070 */
[----:B------:R-:W-:-:S04]  /*02d0*/  @P0 IADD3 R16, PT, PT, -R19, R16, RZ ;  /* 0x0000001013100210 */ /* 0x000fc80007ffe1ff */
[----:B------:R-:W-:-:S13]  /*02e0*/  ISETP.GE.U32.AND P0, PT, R16, R19, PT ;  /* 0x000000131000720c */ /* 0x000fda0003f06070 */
[----:B------:R-:W-:Y:S01]  /*02f0*/  @P0 IMAD.IADD R16, R16, 0x1, -R19 ;  /* 0x0000000110100824 */ /* 0x000fe200078e0a13 */
[----:B------:R-:W-:-:S04]  /*0300*/  @!P1 LOP3.LUT R16, RZ, R19, RZ, 0x33, !PT ;  /* 0x00000013ff109212 */ /* 0x000fc800078e33ff */
[----:B------:R-:W-:-:S04]  /*0310*/  IADD3 R16, PT, PT, R9, -R16, RZ ;  /* 0x8000001009107210 */ /* 0x000fc80007ffe0ff */
[----:B------:R-:W-:-:S04]  /*0320*/  LEA R16, R16, UR4, 0x2 ;  /* 0x0000000410107c11 */ /* 0x000fc8000f8e10ff */
[----:B------:R-:W-:Y:S01]  /*0330*/  LEA R19, R19, R16, 0x2 ;  /* 0x0000001013137211 */ /* 0x000fe200078e10ff */
[----:B------:R-:W-:Y:S04]  /*0340*/  LDS R14, [R16] ;  /* 0x00000000100e7984 */ /* 0x000fe80000000800 */
[----:B------:R-:W4:Y:S02]  /*0350*/  LDS R15, [R19] ;  /* 0x00000000130f7984 */ /* 0x000f240000000800 */
[-C--:B----4-:R-:W-:Y:S01]  /*0360*/  FMUL R18, R13, R15.reuse ;  /* 0x0000000f0d127220 */ /* 0x090fe20000400000 */
[----:B-----5:R-:W-:-:S03]  /*0370*/  FMUL R13, R12, R15 ;  /* 0x0000000f0c0d7220 */ /* 0x020fc60000400000 */
[-C--:B------:R-:W-:Y:S01]  /*0380*/  FFMA R15, R11, R14.reuse, R18 ;  /* 0x0000000e0b0f7223 */ /* 0x080fe20000000012 */
[----:B------:R-:W-:-:S04]  /*0390*/  FFMA R18, R10, R14, R13 ;  /* 0x0000000e0a127223 */ /* 0x000fc8000000000d */
[----:B------:R-:W-:Y:S04]  /*03a0*/  STS [R16], R15 ;  /* 0x0000000f10007388 */ /* 0x000fe80000000800 */
[----:B------:R0:W-:Y:S01]  /*03b0*/  STS [R19], R18 ;  /* 0x0000001213007388 */ /* 0x0001e20000000800 */
[----:B------:R-:W-:Y:S06]  /*03c0*/  BAR.SYNC.DEFER_BLOCKING 0x0 ;  /* 0x0000000000007b1d */ /* 0x000fec0000010000 */
[----:B------:R-:W2:Y:S04]  /*03d0*/  LDG.E R17, desc[UR6][R4.64+0x4] ;  /* 0x0000040604117981 */ /* 0x000ea8000c1e1900 */
[----:B------:R-:W3:Y:S04]  /*03e0*/  LDG.E R13, desc[UR6][R2.64+0x14] ;  /* 0x00001406020d7981 */ /* 0x000ee8000c1e1900 */
[----:B------:R-:W4:Y:S04]  /*03f0*/  LDG.E R12, desc[UR6][R2.64+0x1c] ;  /* 0x00001c06020c7981 */ /* 0x000f28000c1e1900 */
[----:B------:R-:W5:Y:S04]  /*0400*/  LDG.E R11, desc[UR6][R2.64+0x10] ;  /* 0x00001006020b7981 */ /* 0x000f68000c1e1900 */
[----:B------:R-:W5:Y:S01]  /*0410*/  LDG.E R10, desc[UR6][R2.64+0x18] ;  /* 0x00001806020a7981 */ /* 0x000f62000c1e1900 */
[----:B--2---:R-:W1:Y:S01]  /*0420*/  I2F.U32.RP R20, R17 ;  /* 0x0000001100147306 */ /* 0x004e620000209000 */
[----:B0-----:R-:W-:-:S02]  /*0430*/  IADD3 R19, PT, PT, RZ, -R17, RZ ;  /* 0x80000011ff137210 */ /* 0x001fc40007ffe0ff */
[----:B------:R-:W-:-:S05]  /*0440*/  ISETP.NE.U32.AND P1, PT, R17, RZ, PT ;  /* 0x000000ff1100720c */ /* 0x000fca0003f25070 */
[----:B-1----:R-:W0:Y:S02]  /*0450*/  MUFU.RCP R20, R20 ;  /* 0x0000001400147308 */ /* 0x002e240000001000 */
[----:B0-----:R-:W-:-:S06]  /*0460*/  VIADD R14, R20, 0xffffffe ;  /* 0x0ffffffe140e7836 */ /* 0x001fcc0000000000 */
[----:B------:R0:W1:Y:S02]  /*0470*/  F2I.FTZ.U32.TRUNC.NTZ R15, R14 ;  /* 0x0000000e000f7305 */ /* 0x000064000021f000 */
[----:B0-----:R-:W-:Y:S02]  /*0480*/  HFMA2 R14, -RZ, RZ, 0, 0 ;  /* 0x00000000ff0e7431 */ /* 0x001fe400000001ff */
[----:B-1----:R-:W-:-:S04]  /*0490*/  IMAD R19, R19, R15, RZ ;  /* 0x0000000f13137224 */ /* 0x002fc800078e02ff */
[----:B------:R-:W-:-:S06]  /*04a0*/  IMAD.HI.U32 R15, R15, R19, R14 ;  /* 0x000000130f0f7227 */ /* 0x000fcc00078e000e */
[----:B------:R-:W-:-:S04]  /*04b0*/  IMAD.HI.U32 R15, R15, R8, RZ ;  /* 0x000000080f0f7227 */ /* 0x000fc800078e00ff */
[----:B------:R-:W-:-:S04]  /*04c0*/  IMAD.MOV R15, RZ, RZ, -R15 ;  /* 0x000000ffff0f7224 */ /* 0x000fc800078e0a0f */
[----:B------:R-:W-:-:S05]  /*04d0*/  IMAD R16, R17, R15, R8 ;  /* 0x0000000f11107224 */ /* 0x000fca00078e0208 */
[----:B------:R-:W-:-:S13]  /*04e0*/  ISETP.GE.U32.AND P0, PT, R16, R17, PT ;  /* 0x000000111000720c */ /* 0x000fda0003f06070 */
[----:B------:R-:W-:-:S04]  /*04f0*/  @P0 IADD3 R16, PT, PT, -R17, R16, RZ ;  /* 0x0000001011100210 */ /* 0x000fc80007ffe1ff */
[----:B------:R-:W-:-:S13]  /*0500*/  ISETP.GE.U32.AND P0, PT, R16, R17, PT ;  /* 0x000000111000720c */ /* 0x000fda0003f06070 */
[----:B------:R-:W-:Y:S02]  /*0510*/  @P0 IADD3 R16, PT, PT, -R17, R16, RZ ;  /* 0x0000001011100210 */ /* 0x000fe40007ffe1ff */
[----:B------:R-:W-:-:S05]  /*0520*/  @!P1 LOP3.LUT R16, RZ, R17, RZ, 0x33, !PT ;  /* 0x00000011ff109212 */ /* 0x000fca00078e33ff */
[----:B------:R-:W-:-:S05]  /*0530*/  IMAD.IADD R16, R9, 0x1, -R16 ;  /* 0x0000000109107824 */ /* 0x000fca00078e0a10 */
[----:B------:R-:W-:-:S04]  /*0540*/  LEA R16, R16, UR4, 0x2 ;  /* 0x0000000410107c11 */ /* 0x000fc8000f8e10ff */
[----:B------:R-:W-:Y:S01]  /*0550*/  LEA R17, R17, R16, 0x2 ;  /* 0x0000001011117211 */ /* 0x000fe200078e10ff */
[----:B------:R-:W-:Y:S04]  /*0560*/  LDS R14, [R16] ;  /* 0x00000000100e7984 */ /* 0x000fe80000000800 */
[----:B------:R-:W3:Y:S02]  /*0570*/  LDS R15, [R17] ;  /* 0x00000000110f7984 */ /* 0x000ee40000000800 */
[-C--:B---3--:R-:W-:Y:S01]  /*0580*/  FMUL R18, R13, R15.reuse ;  /* 0x0000000f0d127220 */ /* 0x088fe20000400000 */
[----:B----4-:R-:W-:-:S03]  /*0590*/  FMUL R13, R12, R15 ;  /* 0x0000000f0c0d7220 */ /* 0x010fc60000400000 */
[-C--:B-----5:R-:W-:Y:S01]  /*05a0*/  FFMA R15, R11, R14.reuse, R18 ;  /* 0x0000000e0b0f7223 */ /* 0x0a0fe20000000012 */
        /* <DEDUP_REMOVED lines=10> */
[----:B0-----:R-:W-:Y:S01]  /*0650*/  IMAD.MOV R17, RZ, RZ, -R19 ;  /* 0x000000ffff117224 */ /* 0x001fe200078e0a13 */
[----:B------:R-:W-:-:S06]  /*0660*/  ISETP.NE.U32.AND P1, PT, R19, RZ, PT ;  /* 0x000000ff1300720c */ /* 0x000fcc0003f25070 */
[----:B-1----:R-:W0:Y:S02]  /*0670*/  MUFU.RCP R20, R20 ;  /* 0x0000001400147308 */ /* 0x002e240000001000 */
[----:B0-----:R-:W-:-:S06]  /*0680*/  IADD3 R14, PT, PT, R20, 0xffffffe, RZ ;  /* 0x0ffffffe140e7810 */ /* 0x001fcc0007ffe0ff */
[----:B------:R0:W1:Y:S02]  /*0690*/  F2I.FTZ.U32.TRUNC.NTZ R15, R14 ;  /* 0x0000000e000f7305 */ /* 0x000064000021f000 */
[----:B0-----:R-:W-:Y:S01]  /*06a0*/  MOV R14, RZ ;  /* 0x000000ff000e7202 */ /* 0x001fe20000000f00 */
[----:B-1----:R-:W-:-:S04]  /*06b0*/  IMAD R17, R17, R15, RZ ;  /* 0x0000000f11117224 */ /* 0x002fc800078e02ff */
[----:B------:R-:W-:-:S06]  /*06c0*/  IMAD.HI.U32 R15, R15, R17, R14 ;  /* 0x000000110f0f7227 */ /* 0x000fcc00078e000e */
[----:B------:R-:W-:-:S05]  /*06d0*/  IMAD.HI.U32 R15, R15, R8, RZ ;  /* 0x000000080f0f7227 */ /* 0x000fca00078e00ff */
[----:B------:R-:W-:-:S05]  /*06e0*/  IADD3 R15, PT, PT, -R15, RZ, RZ ;  /* 0x000000ff0f0f7210 */ /* 0x000fca0007ffe1ff */
[----:B------:R-:W-:-:S05]  /*06f0*/  IMAD R16, R19, R15, R8 ;  /* 0x0000000f13107224 */ /* 0x000fca00078e0208 */
[----:B------:R-:W-:-:S13]  /*0700*/  ISETP.GE.U32.AND P0, PT, R16, R19, PT ;  /* 0x000000131000720c */ /* 0x000fda0003f06070 */
[----:B------:R-:W-:-:S05]  /*0710*/  @P0 IMAD.IADD R16, R16, 0x1, -R19 ;  /* 0x0000000110100824 */ /* 0x000fca00078e0a13 */
[----:B------:R-:W-:-:S13]  /*0720*/  ISETP.GE.U32.AND P0, PT, R16, R19, PT ;  /* 0x000000131000720c */ /* 0x000fda0003f06070 */
[----:B------:R-:W-:Y:S02]  /*0730*/  @P0 IADD3 R16, PT, PT, -R19, R16, RZ ;  /* 0x0000001013100210 */ /* 0x000fe40007ffe1ff */
[----:B------:R-:W-:-:S04]  /*0740*/  @!P1 LOP3.LUT R16, RZ, R19, RZ, 0x33, !PT ;  /* 0x00000013ff109212 */ /* 0x000fc800078e33ff */
[----:B------:R-:W-:-:S04]  /*0750*/  IADD3 R16, PT, PT, R9, -R16, RZ ;  /* 0x8000001009107210 */ /* 0x000fc80007ffe0ff */
        /* <DEDUP_REMOVED lines=76> */
[----:B------:R0:W-:Y:S04]  /*0c20*/  STS [R16], R13 ;  /* 0x0000000d10007388 */ /* 0x0001e80000000800 */
[----:B------:R-:W-:Y:S01]  /*0c30*/  STS [R19], R18 ;  /* 0x0000001213007388 */ /* 0x000fe20000000800 */
[----:B------:R-:W-:Y:S06]  /*0c40*/  BAR.SYNC.DEFER_BLOCKING 0x0 ;  /* 0x0000000000007b1d */ /* 0x000fec0000010000 */
[----:B------:R-:W2:Y:S04]  /*0c50*/  LDG.E R5, desc[UR6][R4.64+0x14] ;  /* 0x0000140604057981 */ /* 0x000ea8000c1e1900 */
[----:B------:R-:W3:Y:S04]  /*0c60*/  LDG.E R20, desc[UR6][R2.64+0x54] ;  /* 0x0000540602147981 */ /* 0x000ee8000c1e1900 */
[----:B------:R-:W4:Y:S04]  /*0c70*/  LDG.E R11, desc[UR6][R2.64+0x5c] ;  /* 0x00005c06020b7981 */ /* 0x000f28000c1e1900 */
[----:B------:R-:W5:Y:S04]  /*0c80*/  LDG.E R10, desc[UR6][R2.64+0x50] ;  /* 0x00005006020a7981 */ /* 0x000f68000c1e1900 */
[----:B------:R1:W5:Y:S01]  /*0c90*/  LDG.E R12, desc[UR6][R2.64+0x58] ;  /* 0x00005806020c7981 */ /* 0x000362000c1e1900 */
[----:B--2---:R-:W2:Y:S01]  /*0ca0*/  I2F.U32.RP R17, R5 ;  /* 0x0000000500117306 */ /* 0x004ea20000209000 */
[----:B0-----:R-:W-:-:S02]  /*0cb0*/  IADD3 R13, PT, PT, RZ, -R5, RZ ;  /* 0x80000005ff0d7210 */ /* 0x001fc40007ffe0ff */
[----:B------:R-:W-:-:S05]  /*0cc0*/  ISETP.NE.U32.AND P1, PT, R5, RZ, PT ;  /* 0x000000ff0500720c */ /* 0x000fca0003f25070 */
[----:B--2---:R-:W0:Y:S02]  /*0cd0*/  MUFU.RCP R17, R17 ;  /* 0x0000001100117308 */ /* 0x004e240000001000 */
[----:B0-----:R-:W-:-:S06]  /*0ce0*/  VIADD R14, R17, 0xffffffe ;  /* 0x0ffffffe110e7836 */ /* 0x001fcc0000000000 */
[----:B------:R0:W2:Y:S02]  /*0cf0*/  F2I.FTZ.U32.TRUNC.NTZ R15, R14 ;  /* 0x0000000e000f7305 */ /* 0x0000a4000021f000 */
[----:B0-----:R-:W-:Y:S02]  /*0d00*/  HFMA2 R14, -RZ, RZ, 0, 0 ;  /* 0x00000000ff0e7431 */ /* 0x001fe400000001ff */
[----:B--2---:R-:W-:-:S04]  /*0d10*/  IMAD R13, R13, R15, RZ ;  /* 0x0000000f0d0d7224 */ /* 0x004fc800078e02ff */
        /* <DEDUP_REMOVED lines=12> */
[----:B-1----:R-:W-:Y:S04]  /*0de0*/  LDS R3, [R8] ;  /* 0x0000000008037984 */ /* 0x002fe80000000800 */
[----:B------:R-:W3:Y:S02]  /*0df0*/  LDS R2, [R9] ;  /* 0x0000000009027984 */ /* 0x000ee40000000800 */
[-C--:B---3--:R-:W-:Y:S01]  /*0e00*/  FMUL R5, R20, R2.reuse ;  /* 0x0000000214057220 */ /* 0x088fe20000400000 */
[----:B----4-:R-:W-:-:S03]  /*0e10*/  FMUL R13, R11, R2 ;  /* 0x000000020b0d7220 */ /* 0x010fc60000400000 */
[-C--:B-----5:R-:W-:Y:S01]  /*0e20*/  FFMA R11, R10, R3.reuse, R5 ;  /* 0x000000030a0b7223 */ /* 0x0a0fe20000000005 */
[----:B------:R-:W-:Y:S01]  /*0e30*/  FFMA R12, R12, R3, R13 ;  /* 0x000000030c0c7223 */ /* 0x000fe2000000000d */
[----:B------:R-:W0:Y:S03]  /*0e40*/  LDC.64 R4, c[0x0][0x388] ;  /* 0x0000e200ff047b82 */ /* 0x000e260000000a00 */
[----:B------:R-:W-:Y:S04]  /*0e50*/  STS [R8], R11 ;  /* 0x0000000b08007388 */ /* 0x000fe80000000800 */
[----:B------:R-:W-:Y:S01]  /*0e60*/  STS [R9], R12 ;  /* 0x0000000c09007388 */ /* 0x000fe20000000800 */
[----:B------:R-:W-:Y:S01]  /*0e70*/  BAR.SYNC.DEFER_BLOCKING 0x0 ;  /* 0x0000000000007b1d */ /* 0x000fe20000010000 */
[----:B0-----:R-:W-:-:S04]  /*0e80*/  IMAD.WIDE R2, R6, 0x4, R4 ;  /* 0x0000000406027825 */ /* 0x001fc800078e0204 */
[----:B------:R-:W-:Y:S01]  /*0e90*/  IMAD.WIDE R4, R0, 0x4, R4 ;  /* 0x0000000400047825 */ /* 0x000fe200078e0204 */
[----:B------:R-:W0:Y:S04]  /*0ea0*/  LDS.64 R14, [R7] ;  /* 0x00000000070e7984 */ /* 0x000e280000000a00 */
[----:B0-----:R-:W-:Y:S04]  /*0eb0*/  STG.E desc[UR6][R2.64], R14 ;  /* 0x0000000e02007986 */ /* 0x001fe8000c101906 */
[----:B------:R-:W-:Y:S01]  /*0ec0*/  STG.E desc[UR6][R4.64], R15 ;  /* 0x0000000f04007986 */ /* 0x000fe2000c101906 */
[----:B------:R-:W-:Y:S05]  /*0ed0*/  EXIT ;  /* 0x000000000000794d */ /* 0x000fea0003800000 */
.L_x_0:
[----:B------:R-:W-:-:S00]  /*0ee0*/  BRA `(.L_x_0) ;  /* 0xfffffffc00fc7947 */ /* 0x000fc0000383ffff */
[----:B------:R-:W-:-:S00]  /*0ef0*/  NOP ;  /* 0x0000000000007918 */ /* 0x000fc00000000000 */
        /* <DEDUP_REMOVED lines=8> */
.L_x_2:


//--------------------- .text._Z22global_matrix_multiplyPfS_S_ii --------------------------
	.section	.text._Z22global_matrix_multiplyPfS_S_ii,"ax",@progbits
	.align	128
        .global         _Z22global_matrix_multiplyPfS_S_ii
        .type           _Z22global_matrix_multiplyPfS_S_ii,@function
        .size           _Z22global_matrix_multiplyPfS_S_ii,(.L_x_3 - _Z22global_matrix_multiplyPfS_S_ii)
        .other          _Z22global_matrix_multiplyPfS_S_ii,@"STO_CUDA_ENTRY STV_DEFAULT"
_Z22global_matrix_multiplyPfS_S_ii:
.text._Z22global_matrix_multiplyPfS_S_ii:
[----:B------:R-:W-:Y:S01]  /*0000*/  LDC R1, c[0x0][0x37c] ;  /* 0x0000df00ff017b82 */ /* 0x000fe20000000800 */
[----:B------:R-:W0:Y:S07]  /*0010*/  S2R R0, SR_TID.X ;  /* 0x0000000000007919 */ /* 0x000e2e0000002100 */
[----:B------:R-:W0:Y:S01]  /*0020*/  S2UR UR5, SR_CTAID.X ;  /* 0x00000000000579c3 */ /* 0x000e220000002500 */
[----:B------:R-:W1:Y:S07]  /*0030*/  LDCU UR4, c[0x0][0x398] ;  /* 0x00007300ff0477ac */ /* 0x000e6e0008000800 */
[----:B------:R-:W0:Y:S01]  /*0040*/  LDC R7, c[0x0][0x360] ;  /* 0x0000d800ff077b82 */ /* 0x000e220000000800 */
[----:B-1----:R-:W-:-:S04]  /*0050*/  ULEA.HI UR4, UR4, UR4, URZ, 0x1 ;  /* 0x0000000404047291 */ /* 0x002fc8000f8f08ff */
[----:B------:R-:W-:Y:S01]  /*0060*/  USHF.R.S32.HI UR4, URZ, 0x1, UR4 ;  /* 0x00000001ff047899 */ /* 0x000fe20008011404 */
[----:B0-----:R-:W-:-:S05]  /*0070*/  IMAD R7, R7, UR5, R0 ;  /* 0x0000000507077c24 */ /* 0x001fca000f8e0200 */
[----:B------:R-:W-:-:S13]  /*0080*/  ISETP.GE.AND P0, PT, R7, UR4, PT ;  /* 0x0000000407007c0c */ /* 0x000fda000bf06270 */
[----:B------:R-:W-:Y:S05]  /*0090*/  @P0 EXIT ;  /* 0x000000000000094d */ /* 0x000fea0003800000 */
[----:B------:R-:W0:Y:S01]  /*00a0*/  LDC R0, c[0x0][0x39c] ;  /* 0x0000e700ff007b82 */ /* 0x000e220000000800 */
[----:B------:R-:W1:Y:S01]  /*00b0*/  LDCU.64 UR4, c[0x0][0x358] ;  /* 0x00006b00ff0477ac */ /* 0x000e620008000a00 */
[----:B0-----:R-:W-:-:S04]  /*00c0*/  IABS R5, R0 ;  /* 0x0000000000057213 */ /* 0x001fc80000000000 */
[----:B------:R-:W0:Y:S08]  /*00d0*/  I2F.RP R4, R5 ;  /* 0x0000000500047306 */ /* 0x000e300000209400 */
[----:B0-----:R-:W0:Y:S02]  /*00e0*/  MUFU.RCP R4, R4 ;  /* 0x0000000400047308 */ /* 0x001e240000001000 */
[----:B0-----:R-:W-:-:S06]  /*00f0*/  IADD3 R2, PT, PT, R4, 0xffffffe, RZ ;  /* 0x0ffffffe04027810 */ /* 0x001fcc0007ffe0ff */
[----:B------:R0:W2:Y:S02]  /*0100*/  F2I.FTZ.U32.TRUNC.NTZ R3, R2 ;  /* 0x0000000200037305 */ /* 0x0000a4000021f000 */
[----:B0-----:R-:W-:Y:S01]  /*0110*/  IMAD.MOV.U32 R2, RZ, RZ, RZ ;  /* 0x000000ffff027224 */ /* 0x001fe200078e00ff */
[----:B--2---:R-:W-:-:S05]  /*0120*/  IADD3 R6, PT, PT, RZ, -R3, RZ ;  /* 0x80000003ff067210 */ /* 0x004fca0007ffe0ff */
[----:B------:R-:W-:Y:S01]  /*0130*/  IMAD R9, R6, R5, RZ ;  /* 0x0000000506097224 */ /* 0x000fe200078e02ff */
[----:B------:R-:W-:-:S03]  /*0140*/  IABS R6, R7 ;  /* 0x0000000700067213 */ /* 0x000fc60000000000 */
[----:B------:R-:W-:Y:S01]  /*0150*/  IMAD.HI.U32 R3, R3, R9, R2 ;  /* 0x0000000903037227 */ /* 0x000fe200078e0002 */
[----:B------:R-:W-:-:S04]  /*0160*/  LOP3.LUT R2, R7, R0, RZ, 0x3c, !PT ;  /* 0x0000000007027212 */ /* 0x000fc800078e3cff */
[----:B------:R-:W-:Y:S01]  /*0170*/  ISETP.GE.AND P1, PT, R2, RZ, PT ;  /* 0x000000ff0200720c */ /* 0x000fe20003f26270 */
[----:B------:R-:W-:-:S05]  /*0180*/  IMAD.HI.U32 R3, R3, R6, RZ ;  /* 0x0000000603037227 */ /* 0x000fca00078e00ff */
[----:B------:R-:W-:-:S05]  /*0190*/  IADD3 R4, PT, PT, -R3, RZ, RZ ;  /* 0x000000ff03047210 */ /* 0x000fca0007ffe1ff */
[----:B------:R-:W-:-:S05]  /*01a0*/  IMAD R4, R5, R4, R6 ;  /* 0x0000000405047224 */ /* 0x000fca00078e0206 */
[----:B------:R-:W-:-:S13]  /*01b0*/  ISETP.GT.U32.AND P2, PT, R5, R4, PT ;  /* 0x000000040500720c */ /* 0x000fda0003f44070 */
[-C--:B------:R-:W-:Y:S01]  /*01c0*/  @!P2 IADD3 R4, PT, PT, R4, -R5.reuse, RZ ;  /* 0x800000050404a210 */ /* 0x080fe20007ffe0ff */
[----:B------:R-:W-:Y:S01]  /*01d0*/  @!P2 VIADD R3, R3, 0x1 ;  /* 0x000000010303a836 */ /* 0x000fe20000000000 */
[----:B------:R-:W-:Y:S02]  /*01e0*/  ISETP.NE.AND P2, PT, R0, RZ, PT ;  /* 0x000000ff0000720c */ /* 0x000fe40003f45270 */
[----:B------:R-:W-:Y:S02]  /*01f0*/  ISETP.GE.U32.AND P0, PT, R4, R5, PT ;  /* 0x000000050400720c */ /* 0x000fe40003f06070 */
[----:B------:R-:W0:Y:S11]  /*0200*/  LDC.64 R4, c[0x0][0x380] ;  /* 0x0000e000ff047b82 */ /* 0x000e360000000a00 */
[----:B------:R-:W-:-:S04]  /*0210*/  @P0 IADD3 R3, PT, PT, R3, 0x1, RZ ;  /* 0x0000000103030810 */ /* 0x000fc80007ffe0ff */
[----:B------:R-:W-:Y:S02]  /*0220*/  MOV R9, R3 ;  /* 0x0000000300097202 */ /* 0x000fe40000000f00 */
[----:B------:R-:W1:Y:S03]  /*0230*/  LDC.64 R2, c[0x0][0x390] ;  /* 0x0000e400ff027b82 */ /* 0x000e660000000a00 */
[----:B------:R-:W-:Y:S01]  /*0240*/  @!P1 IMAD.MOV R9, RZ, RZ, -R9 ;  /* 0x000000ffff099224 */ /* 0x000fe200078e0a09 */
[----:B------:R-:W-:-:S05]  /*0250*/  @!P2 LOP3.LUT R9, RZ, R0, RZ, 0x33, !PT ;  /* 0x00000000ff09a212 */ /* 0x000fca00078e33ff */
[----:B------:R-:W-:Y:S02]  /*0260*/  IMAD R6, R9, R0, RZ ;  /* 0x0000000009067224 */ /* 0x000fe400078e02ff */
[----:B------:R-:W2:Y:S03]  /*0270*/  LDC.64 R8, c[0x0][0x388] ;  /* 0x0000e200ff087b82 */ /* 0x000ea60000000a00 */
[----:B------:R-:W-:-:S04]  /*0280*/  IADD3 R7, PT, PT, R7, -R6, RZ ;  /* 0x8000000607077210 */ /* 0x000fc80007ffe0ff */
[----:B------:R-:W-:-:S05]  /*0290*/  LEA R11, R6, R7, 0x1 ;  /* 0x00000007060b7211 */ /* 0x000fca00078e08ff */
[----:B0-----:R-:W-:Y:S01]  /*02a0*/  IMAD.WIDE R4, R11, 0x4, R4 ;  /* 0x000000040b047825 */ /* 0x001fe200078e0204 */
[----:B-1----:R-:W3:Y:S04]  /*02b0*/  LDG.E R12, desc[UR4][R2.64+0x4] ;  /* 0x00000404020c7981 */ /* 0x002ee8000c1e1900 */
[----:B------:R-:W4:Y:S01]  /*02c0*/  LDG.E R14, desc[UR4][R2.64+0xc] ;  /* 0x00000c04020e7981 */ /* 0x000f22000c1e1900 */
[----:B------:R-:W-:-:S03]  /*02d0*/  IMAD.WIDE R6, R0, 0x4, R4 ;  /* 0x0000000400067825 */ /* 0x000fc600078e0204 */
[----:B------:R-:W5:Y:S04]  /*02e0*/  LDG.E R4, desc[UR4][R4.64] ;  /* 0x0000000404047981 */ /* 0x000f68000c1e1900 */
[----:B------:R-:W3:Y:S04]  /*02f0*/  LDG.E R7, desc[UR4][R6.64] ;  /* 0x0000000406077981 */ /* 0x000ee8000c1e1900 */
[----:B------:R-:W5:Y:S04]  /*0300*/  LDG.E R10, desc[UR4][R2.64] ;  /* 0x00000004020a7981 */ /* 0x000f68000c1e1900 */
[----:B------:R-:W5:Y:S01]  /*0310*/  LDG.E R13, desc[UR4][R2.64+0x8] ;  /* 0x00000804020d7981 */ /* 0x000f62000c1e1900 */
[----:B--2---:R-:W-:-:S04]  /*0320*/  IMAD.WIDE R8, R11, 0x4, R8 ;  /* 0x000000040b087825 */ /* 0x004fc800078e0208 */
[-C--:B---3--:R-:W-:Y:S01]  /*0330*/  FMUL R11, R12, R7.reuse ;  /* 0x000000070c0b7220 */ /* 0x088fe20000400000 */
[----:B----4-:R-:W-:-:S03]  /*0340*/  FMUL R14, R14, R7 ;  /* 0x000000070e0e7220 */ /* 0x010fc60000400000 */
[----:B-----5:R-:W-:Y:S01]  /*0350*/  FFMA R15, R10, R4, R11 ;  /* 0x000000040a0f7223 */ /* 0x020fe2000000000b */
[----:B------:R-:W-:-:S04]  /*0360*/  IMAD.WIDE R10, R0, 0x4, R8 ;  /* 0x00000004000a7825 */ /* 0x000fc800078e0208 */
[----:B------:R-:W-:Y:S01]  /*0370*/  FFMA R13, R13, R4, R14 ;  /* 0x000000040d0d7223 */ /* 0x000fe2000000000e */
[----:B------:R-:W-:Y:S04]  /*0380*/  STG.E desc[UR4][R8.64], R15 ;  /* 0x0000000f08007986 */ /* 0x000fe8000c101904 */
[----:B------:R-:W-:Y:S01]  /*0390*/  STG.E desc[UR4][R10.64], R13 ;  /* 0x0000000d0a007986 */ /* 0x000fe2000c101904 */
[----:B------:R-:W-:Y:S05]  /*03a0*/  EXIT ;  /* 0x000000000000794d */ /* 0x000fea0003800000 */
.L_x_1:
        /* <DEDUP_REMOVED lines=13> */
.L_x_3:


//--------------------- .nv.shared._Z22shared_matrix_multiplyPfS_S_PiS0_S0_ --------------------------
	.section	.nv.shared._Z22shared_matrix_multiplyPfS_S_PiS0_S0_,"aw",@nobits
	.sectionflags	@""
	.align	4
.nv.shared._Z22shared_matrix_multiplyPfS_S_PiS0_S0_:
	.zero		1280


//--------------------- .nv.shared.reserved.0     --------------------------
	.section	.nv.shared.reserved.0,"aw",@nobits
	.weak		__nv_reservedSMEM_offset_0_alias
	.size		__nv_reservedSMEM_offset_0_alias, 0, 64
	.other		__nv_reservedSMEM_offset_0_alias,@"STO_CUDA_RESERVED_SHARED STV_DEFAULT"
__nv_reservedSMEM_offset_0_alias:
	.zero		0
	.zero		64


//--------------------- .nv.constant0._Z22shared_matrix_multiplyPfS_S_PiS0_S0_ --------------------------
	.section	.nv.constant0._Z22shared_matrix_multiplyPfS_S_PiS0_S0_,"a",@progbits
	.sectionflags	@""
	.align	4
.nv.constant0._Z22shared_matrix_multiplyPfS_S_PiS0_S0_:
	.zero		944


//--------------------- .nv.constant0._Z22global_matrix_multiplyPfS_S_ii --------------------------
	.section	.nv.constant0._Z22global_matrix_multiplyPfS_S_ii,"a",@progbits
	.sectionflags	@""
	.align	4
.nv.constant0._Z22global_matrix_multiplyPfS_S_ii:
	.zero		928


//--------------------- SYMBOLS --------------------------

	.type		.nv.reservedSmem.offset0,@object
	.size		.nv.reservedSmem.offset0,0x4
	.type		.nv.reservedSmem.cap,@object
	.size		.nv.reservedSmem.cap,0x4
